	.headerflags	@"EF_CUDA_TEXMODE_UNIFIED EF_CUDA_64BIT_ADDRESS EF_CUDA_ACCELERATORS EF_CUDA_SM90 EF_CUDA_VIRTUAL_SM(EF_CUDA_SM90)"
	.elftype	@"ET_EXEC"


//--------------------- .nv.info                  --------------------------
	.section	.nv.info,"",@"SHT_CUDA_INFO"
	.align	4


	//----- nvinfo : EIATTR_REGCOUNT
	.align		4
        /*0000*/ 	.byte	0x04, 0x2f
        /*0002*/ 	.short	(.L_3 - .L_2)
	.align		4
.L_2:
        /*0004*/ 	.word	index@(triton_poi_fused__native_batch_norm_legit_no_training_cat_relu_4)
        /*0008*/ 	.word	0x00000020


	//----- nvinfo : EIATTR_MIN_STACK_SIZE
	.align		4
.L_3:
        /*000c*/ 	.byte	0x04, 0x12
        /*000e*/ 	.short	(.L_5 - .L_4)
	.align		4
.L_4:
        /*0010*/ 	.word	index@(triton_poi_fused__native_batch_norm_legit_no_training_cat_relu_4)
        /*0014*/ 	.word	0x00000000


	//----- nvinfo : EIATTR_FRAME_SIZE
	.align		4
.L_5:
        /*0018*/ 	.byte	0x04, 0x11
        /*001a*/ 	.short	(.L_7 - .L_6)
	.align		4
.L_6:
        /*001c*/ 	.word	index@(triton_poi_fused__native_batch_norm_legit_no_training_cat_relu_4)
        /*0020*/ 	.word	0x00000000


	//----- nvinfo : EIATTR_MIN_STACK_SIZE
	.align		4
.L_7:
        /*0024*/ 	.byte	0x04, 0x12
        /*0026*/ 	.short	(.L_9 - .L_8)
	.align		4
.L_8:
        /*0028*/ 	.word	index@(triton_poi_fused__native_batch_norm_legit_no_training_cat_relu_4)
        /*002c*/ 	.word	0x00000000
.L_9:


//--------------------- .nv.info.triton_poi_fused__native_batch_norm_legit_no_training_cat_relu_4 --------------------------
	.section	.nv.info.triton_poi_fused__native_batch_norm_legit_no_training_cat_relu_4,"",@"SHT_CUDA_INFO"
	.sectionflags	@""
	.align	4


	//----- nvinfo : EIATTR_CUDA_API_VERSION
	.align		4
        /*0000*/ 	.byte	0x04, 0x37
        /*0002*/ 	.short	(.L_11 - .L_10)
.L_10:
        /*0004*/ 	.word	0x0000007c


	//----- nvinfo : EIATTR_KPARAM_INFO
	.align		4
.L_11:
        /*0008*/ 	.byte	0x04, 0x17
        /*000a*/ 	.short	(.L_13 - .L_12)
.L_12:
        /*000c*/ 	.word	0x00000000
        /*0010*/ 	.short	0x0009
        /*0012*/ 	.short	0x0048
        /*0014*/ 	.byte	0x00, 0xf0, 0x11, 0x00


	//----- nvinfo : EIATTR_KPARAM_INFO
	.align		4
.L_13:
        /*0018*/ 	.byte	0x04, 0x17
        /*001a*/ 	.short	(.L_15 - .L_14)
.L_14:
        /*001c*/ 	.word	0x00000000
        /*0020*/ 	.short	0x0008
        /*0022*/ 	.short	0x0040
        /*0024*/ 	.byte	0x00, 0xf4, 0x21, 0x00


	//----- nvinfo : EIATTR_KPARAM_INFO
	.align		4
.L_15:
        /*0028*/ 	.byte	0x04, 0x17
        /*002a*/ 	.short	(.L_17 - .L_16)
.L_16:
        /*002c*/ 	.word	0x00000000
        /*0030*/ 	.short	0x0007
        /*0032*/ 	.short	0x0038
        /*0034*/ 	.byte	0x00, 0xf4, 0x21, 0x00


	//----- nvinfo : EIATTR_KPARAM_INFO
	.align		4
.L_17:
        /*0038*/ 	.byte	0x04, 0x17
        /*003a*/ 	.short	(.L_19 - .L_18)
.L_18:
        /*003c*/ 	.word	0x00000000
        /*0040*/ 	.short	0x0006
        /*0042*/ 	.short	0x0030
        /*0044*/ 	.byte	0x00, 0xf4, 0x21, 0x00


	//----- nvinfo : EIATTR_KPARAM_INFO
	.align		4
.L_19:
        /*0048*/ 	.byte	0x04, 0x17
        /*004a*/ 	.short	(.L_21 - .L_20)
.L_20:
        /*004c*/ 	.word	0x00000000
        /*0050*/ 	.short	0x0005
        /*0052*/ 	.short	0x0028
        /*0054*/ 	.byte	0x00, 0xf4, 0x21, 0x00


	//----- nvinfo : EIATTR_KPARAM_INFO
	.align		4
.L_21:
        /*0058*/ 	.byte	0x04, 0x17
        /*005a*/ 	.short	(.L_23 - .L_22)
.L_22:
        /*005c*/ 	.word	0x00000000
        /*0060*/ 	.short	0x0004
        /*0062*/ 	.short	0x0020
        /*0064*/ 	.byte	0x00, 0xf4, 0x21, 0x00


	//----- nvinfo : EIATTR_KPARAM_INFO
	.align		4
.L_23:
        /*0068*/ 	.byte	0x04, 0x17
        /*006a*/ 	.short	(.L_25 - .L_24)
.L_24:
        /*006c*/ 	.word	0x00000000
        /*0070*/ 	.short	0x0003
        /*0072*/ 	.short	0x0018
        /*0074*/ 	.byte	0x00, 0xf4, 0x21, 0x00


	//----- nvinfo : EIATTR_KPARAM_INFO
	.align		4
.L_25:
        /*0078*/ 	.byte	0x04, 0x17
        /*007a*/ 	.short	(.L_27 - .L_26)
.L_26:
        /*007c*/ 	.word	0x00000000
        /*0080*/ 	.short	0x0002
        /*0082*/ 	.short	0x0010
        /*0084*/ 	.byte	0x00, 0xf4, 0x21, 0x00


	//----- nvinfo : EIATTR_KPARAM_INFO
	.align		4
.L_27:
        /*0088*/ 	.byte	0x04, 0x17
        /*008a*/ 	.short	(.L_29 - .L_28)
.L_28:
        /*008c*/ 	.word	0x00000000
        /*0090*/ 	.short	0x0001
        /*0092*/ 	.short	0x0008
        /*0094*/ 	.byte	0x00, 0xf4, 0x21, 0x00


	//----- nvinfo : EIATTR_KPARAM_INFO
	.align		4
.L_29:
        /*0098*/ 	.byte	0x04, 0x17
        /*009a*/ 	.short	(.L_31 - .L_30)
.L_30:
        /*009c*/ 	.word	0x00000000
        /*00a0*/ 	.short	0x0000
        /*00a2*/ 	.short	0x0000
        /*00a4*/ 	.byte	0x00, 0xf4, 0x21, 0x00


	//----- nvinfo : EIATTR_SPARSE_MMA_MASK
	.align		4
.L_31:
        /*00a8*/ 	.byte	0x03, 0x50
        /*00aa*/ 	.short	0x0000


	//----- nvinfo : EIATTR_MAXREG_COUNT
	.align		4
        /*00ac*/ 	.byte	0x03, 0x1b
        /*00ae*/ 	.short	0x00ff


	//----- nvinfo : EIATTR_EXIT_INSTR_OFFSETS
	.align		4
        /*00b0*/ 	.byte	0x04, 0x1c
        /*00b2*/ 	.short	(.L_33 - .L_32)


	//   ....[0]....
.L_32:
        /*00b4*/ 	.word	0x00000a60


	//----- nvinfo : EIATTR_REQNTID
	.align		4
.L_33:
        /*00b8*/ 	.byte	0x04, 0x10
        /*00ba*/ 	.short	(.L_35 - .L_34)
.L_34:
        /*00bc*/ 	.word	0x00000100
        /*00c0*/ 	.word	0x00000001
        /*00c4*/ 	.word	0x00000001


	//----- nvinfo : EIATTR_CBANK_PARAM_SIZE
	.align		4
.L_35:
        /*00c8*/ 	.byte	0x03, 0x19
        /*00ca*/ 	.short	0x004c


	//----- nvinfo : EIATTR_PARAM_CBANK
	.align		4
        /*00cc*/ 	.byte	0x04, 0x0a
        /*00ce*/ 	.short	(.L_37 - .L_36)
	.align		4
.L_36:
        /*00d0*/ 	.word	index@(.nv.constant0.triton_poi_fused__native_batch_norm_legit_no_training_cat_relu_4)
        /*00d4*/ 	.short	0x0210
        /*00d6*/ 	.short	0x004c


	//----- nvinfo : EIATTR_SW_WAR
	.align		4
.L_37:
        /*00d8*/ 	.byte	0x04, 0x36
        /*00da*/ 	.short	(.L_39 - .L_38)
.L_38:
        /*00dc*/ 	.word	0x00000008
.L_39:


//--------------------- .nv.callgraph             --------------------------
	.section	.nv.callgraph,"",@"SHT_CUDA_CALLGRAPH"
	.align	4
	.sectionentsize	8
	.align		4
        /*0000*/ 	.word	0x00000000
	.align		4
        /*0004*/ 	.word	0xffffffff
	.align		4
        /*0008*/ 	.word	0x00000000
	.align		4
        /*000c*/ 	.word	0xfffffffe
	.align		4
        /*0010*/ 	.word	0x00000000
	.align		4
        /*0014*/ 	.word	0xfffffffd
	.align		4
        /*0018*/ 	.word	0x00000000
	.align		4
        /*001c*/ 	.word	0xfffffffc


//--------------------- .nv.constant4             --------------------------
	.section	.nv.constant4,"a",@progbits
	.align	8
	.align		8
.nv.constant4:
        /*0000*/ 	.dword	_$_str
	.align		8
        /*0008*/ 	.dword	_$_str_$_2


//--------------------- .text.triton_poi_fused__native_batch_norm_legit_no_training_cat_relu_4 --------------------------
	.section	.text.triton_poi_fused__native_batch_norm_legit_no_training_cat_relu_4,"ax",@progbits
	.align	128
        .global         triton_poi_fused__native_batch_norm_legit_no_training_cat_relu_4
        .type           triton_poi_fused__native_batch_norm_legit_no_training_cat_relu_4,@function
        .size           triton_poi_fused__native_batch_norm_legit_no_training_cat_relu_4,(.L_x_1 - triton_poi_fused__native_batch_norm_legit_no_training_cat_relu_4)
        .other          triton_poi_fused__native_batch_norm_legit_no_training_cat_relu_4,@"STO_CUDA_ENTRY STV_DEFAULT"
triton_poi_fused__native_batch_norm_legit_no_training_cat_relu_4:
.text.triton_poi_fused__native_batch_norm_legit_no_training_cat_relu_4:
[----:B------:R-:W-:Y:S01]  /*0000*/  LDC R1, c[0x0][0x28] ;  /* 0x00000a00ff017b82 */ /* 0x000fe20000000800 */
[----:B------:R-:W1:Y:S01]  /*0010*/  S2R R0, SR_TID.X ;  /* 0x0000000000007919 */ /* 0x000e620000002100 */
[----:B------:R-:W-:-:S06]  /*0020*/  IMAD.MOV.U32 R8, RZ, RZ, RZ ;  /* 0x000000ffff087224 */ /* 0x000fcc00078e00ff */
[----:B------:R-:W2:Y:S01]  /*0030*/  LDC.64 R24, c[0x0][0x210] ;  /* 0x00008400ff187b82 */ /* 0x000ea20000000a00 */
[----:B------:R-:W-:Y:S01]  /*0040*/  IMAD.MOV.U32 R2, RZ, RZ, RZ ;  /* 0x000000ffff027224 */ /* 0x000fe200078e00ff */
[----:B------:R-:W3:Y:S01]  /*0050*/  S2R R11, SR_CTAID.X ;  /* 0x00000000000b7919 */ /* 0x000ee20000002500 */
[----:B------:R-:W-:-:S05]  /*0060*/  ULDC.64 UR4, c[0x0][0x208] ;  /* 0x0000820000047ab9 */ /* 0x000fca0000000a00 */
[----:B------:R-:W4:Y:S01]  /*0070*/  LDC.64 R20, c[0x0][0x230] ;  /* 0x00008c00ff147b82 */ /* 0x000f220000000a00 */
[----:B-1----:R-:W-:-:S05]  /*0080*/  IMAD.SHL.U32 R0, R0, 0x2, RZ ;  /* 0x0000000200007824 */ /* 0x002fca00078e00ff */
[----:B------:R-:W-:-:S05]  /*0090*/  LOP3.LUT R0, R0, 0x1fe, RZ, 0xc0, !PT ;  /* 0x000001fe00007812 */ /* 0x000fca00078ec0ff */
[----:B---3--:R-:W-:Y:S01]  /*00a0*/  IMAD R9, R11, 0x200, R0 ;  /* 0x000002000b097824 */ /* 0x008fe200078e0200 */
[----:B------:R-:W-:-:S03]  /*00b0*/  SHF.R.S32.HI R11, RZ, 0x16, R11 ;  /* 0x00000016ff0b7819 */ /* 0x000fc6000001140b */
[----:B------:R-:W-:Y:S01]  /*00c0*/  IMAD.HI R16, R9, -0x6db6db6d, R8 ;  /* 0x9249249309107827 */ /* 0x000fe200078e0208 */
[----:B------:R-:W-:Y:S02]  /*00d0*/  SHF.R.S32.HI R3, RZ, 0x1f, R9 ;  /* 0x0000001fff037819 */ /* 0x000fe40000011409 */
[----:B------:R-:W-:Y:S02]  /*00e0*/  IADD3 R17, R9, 0x1, RZ ;  /* 0x0000000109117810 */ /* 0x000fe40007ffe0ff */
[CC--:B------:R-:W-:Y:S02]  /*00f0*/  LEA.HI R4, R3.reuse, R9.reuse, RZ, 0x5 ;  /* 0x0000000903047211 */ /* 0x0c0fe400078f28ff */
[----:B------:R-:W-:Y:S02]  /*0100*/  LEA.HI R0, R3, R9, RZ, 0xa ;  /* 0x0000000903007211 */ /* 0x000fe400078f50ff */
[----:B------:R-:W-:Y:S02]  /*0110*/  SHF.R.S32.HI R5, RZ, 0x5, R4 ;  /* 0x00000005ff057819 */ /* 0x000fe40000011404 */
[----:B------:R-:W-:-:S02]  /*0120*/  SHF.R.S32.HI R3, RZ, 0xa, R0 ;  /* 0x0000000aff037819 */ /* 0x000fc40000011400 */
[----:B------:R-:W-:Y:S02]  /*0130*/  LEA.HI R6, R5, R5, RZ, 0x5 ;  /* 0x0000000505067211 */ /* 0x000fe400078f28ff */
[----:B------:R-:W-:Y:S01]  /*0140*/  SHF.R.U32.HI R7, RZ, 0x1f, R16 ;  /* 0x0000001fff077819 */ /* 0x000fe20000011610 */
[----:B------:R-:W-:Y:S01]  /*0150*/  IMAD.HI R2, R3, -0x6db6db6d, R2 ;  /* 0x9249249303027827 */ /* 0x000fe200078e0202 */
[----:B------:R-:W-:Y:S02]  /*0160*/  LOP3.LUT R8, R6, 0x1ffffe0, RZ, 0xc0, !PT ;  /* 0x01ffffe006087812 */ /* 0x000fe400078ec0ff */
[----:B------:R-:W-:Y:S02]  /*0170*/  LEA.HI.SX32 R16, R16, R7, 0x11 ;  /* 0x0000000710107211 */ /* 0x000fe400078f8aff */
[----:B------:R-:W-:Y:S01]  /*0180*/  SGXT R6, R11, 0x1 ;  /* 0x000000010b06781a */ /* 0x000fe20000000200 */
[----:B------:R-:W-:Y:S01]  /*0190*/  IMAD.IADD R7, R5, 0x1, -R8 ;  /* 0x0000000105077824 */ /* 0x000fe200078e0a08 */
[----:B------:R-:W-:-:S02]  /*01a0*/  SHF.R.U32.HI R5, RZ, 0x1f, R2 ;  /* 0x0000001fff057819 */ /* 0x000fc40000011602 */
[----:B------:R-:W-:Y:S01]  /*01b0*/  LOP3.LUT R23, R4, 0x7fffffe0, RZ, 0xc0, !PT ;  /* 0x7fffffe004177812 */ /* 0x000fe200078ec0ff */
[----:B------:R-:W-:Y:S01]  /*01c0*/  IMAD R14, R16, 0x680, R7 ;  /* 0x00000680100e7824 */ /* 0x000fe200078e0207 */
[----:B------:R-:W-:Y:S02]  /*01d0*/  LEA.HI R6, R6, R17, RZ, 0x5 ;  /* 0x0000001106067211 */ /* 0x000fe400078f28ff */
[----:B------:R-:W-:Y:S01]  /*01e0*/  LEA.HI.SX32 R5, R2, R5, 0x1b ;  /* 0x0000000502057211 */ /* 0x000fe200078fdaff */
[----:B------:R-:W-:Y:S01]  /*01f0*/  IMAD.SHL.U32 R14, R14, 0x80, RZ ;  /* 0x000000800e0e7824 */ /* 0x000fe200078e00ff */
[----:B------:R-:W-:Y:S02]  /*0200*/  IADD3 R23, R9, -R23, RZ ;  /* 0x8000001709177210 */ /* 0x000fe40007ffe0ff */
[----:B------:R-:W-:Y:S01]  /*0210*/  LOP3.LUT R6, R6, 0x7fffffe0, RZ, 0xc0, !PT ;  /* 0x7fffffe006067812 */ /* 0x000fe200078ec0ff */
[----:B------:R-:W-:Y:S02]  /*0220*/  IMAD R7, R5, -0x38, R3 ;  /* 0xffffffc805077824 */ /* 0x000fe400078e0203 */
[----:B------:R-:W-:-:S02]  /*0230*/  IMAD R2, R23, 0x2, R14 ;  /* 0x0000000217027824 */ /* 0x000fc400078e020e */
[----:B------:R-:W-:Y:S01]  /*0240*/  IMAD.IADD R17, R17, 0x1, -R6 ;  /* 0x0000000111117824 */ /* 0x000fe200078e0a06 */
[C---:B------:R-:W-:Y:S01]  /*0250*/  ISETP.GE.AND P0, PT, R7.reuse, 0x34, PT ;  /* 0x000000340700780c */ /* 0x040fe20003f06270 */
[----:B------:R-:W-:Y:S01]  /*0260*/  IMAD.MOV.U32 R22, RZ, RZ, RZ ;  /* 0x000000ffff167224 */ /* 0x000fe200078e00ff */
[----:B------:R-:W-:Y:S01]  /*0270*/  LEA R13, R7, R2, 0xc ;  /* 0x00000002070d7211 */ /* 0x000fe200078e60ff */
[----:B------:R-:W-:Y:S02]  /*0280*/  VIADD R2, R14, 0x1 ;  /* 0x000000010e027836 */ /* 0x000fe40000000000 */
[C---:B------:R-:W-:Y:S01]  /*0290*/  IMAD R4, R17.reuse, 0x2, R14 ;  /* 0x0000000211047824 */ /* 0x040fe200078e020e */
[----:B------:R-:W-:Y:S01]  /*02a0*/  IADD3 R26, R14, 0x40, RZ ;  /* 0x000000400e1a7810 */ /* 0x000fe20007ffe0ff */
[----:B------:R-:W-:Y:S02]  /*02b0*/  IMAD R8, R17, 0x2, R2 ;  /* 0x0000000211087824 */ /* 0x000fe400078e0202 */
[----:B------:R-:W-:-:S02]  /*02c0*/  IMAD R11, R7, 0x1000, R4 ;  /* 0x00001000070b7824 */ /* 0x000fc400078e0204 */
[----:B------:R-:W-:Y:S01]  /*02d0*/  IMAD R18, R23, 0x2, R2 ;  /* 0x0000000217127824 */ /* 0x000fe200078e0202 */
[----:B------:R-:W-:Y:S01]  /*02e0*/  LEA R28, R17, R26, 0x1 ;  /* 0x0000001a111c7211 */ /* 0x000fe200078e08ff */
[----:B------:R-:W-:Y:S02]  /*02f0*/  IMAD.MOV.U32 R4, RZ, RZ, RZ ;  /* 0x000000ffff047224 */ /* 0x000fe400078e00ff */
[C---:B------:R-:W-:Y:S01]  /*0300*/  IMAD R19, R7.reuse, 0x1000, R8 ;  /* 0x0000100007137824 */ /* 0x040fe200078e0208 */
[----:B------:R-:W-:Y:S01]  /*0310*/  LEA R3, R7, R18, 0xc ;  /* 0x0000001207037211 */ /* 0x000fe200078e60ff */
[----:B--2---:R-:W-:-:S04]  /*0320*/  IMAD.WIDE R10, R11, 0x4, R24 ;  /* 0x000000040b0a7825 */ /* 0x004fc800078e0218 */
[----:B------:R-:W-:Y:S01]  /*0330*/  IMAD.MOV.U32 R6, RZ, RZ, RZ ;  /* 0x000000ffff067224 */ /* 0x000fe200078e00ff */
[----:B------:R-:W2:Y:S01]  /*0340*/  @!P0 LDG.E.EL R4, desc[UR4][R10.64] ;  /* 0x000000040a048981 */ /* 0x000ea2000c2e1900 */
[----:B------:R-:W-:-:S04]  /*0350*/  IMAD.WIDE R18, R19, 0x4, R24 ;  /* 0x0000000413127825 */ /* 0x000fc800078e0218 */
[----:B------:R-:W-:Y:S01]  /*0360*/  IMAD.WIDE R12, R13, 0x4, R24 ;  /* 0x000000040d0c7825 */ /* 0x000fe200078e0218 */
[----:B------:R1:W3:Y:S03]  /*0370*/  @!P0 LDG.E.EL R22, desc[UR4][R18.64] ;  /* 0x0000000412168981 */ /* 0x0002e6000c2e1900 */
[----:B------:R-:W-:Y:S01]  /*0380*/  IMAD.MOV.U32 R8, RZ, RZ, RZ ;  /* 0x000000ffff087224 */ /* 0x000fe200078e00ff */
[----:B------:R5:W3:Y:S01]  /*0390*/  @!P0 LDG.E.EL R6, desc[UR4][R12.64] ;  /* 0x000000040c068981 */ /* 0x000ae2000c2e1900 */
[C---:B------:R-:W-:Y:S02]  /*03a0*/  IMAD R5, R7.reuse, 0x1000, R28 ;  /* 0x0000100007057824 */ /* 0x040fe400078e021c */
[C---:B----4-:R-:W-:Y:S01]  /*03b0*/  IMAD.WIDE R20, R7.reuse, 0x4, R20 ;  /* 0x0000000407147825 */ /* 0x050fe200078e0214 */
[----:B------:R-:W-:Y:S01]  /*03c0*/  ISETP.GT.AND P1, PT, R7, 0x33, PT ;  /* 0x000000330700780c */ /* 0x000fe20003f24270 */
[----:B-1----:R-:W1:Y:S02]  /*03d0*/  LDC.64 R18, c[0x0][0x238] ;  /* 0x00008e00ff127b82 */ /* 0x002e640000000a00 */
[----:B------:R-:W-:-:S04]  /*03e0*/  IMAD.WIDE R10, R3, 0x4, R24 ;  /* 0x00000004030a7825 */ /* 0x000fc800078e0218 */
[----:B------:R-:W-:Y:S01]  /*03f0*/  IMAD R26, R23, 0x2, R26 ;  /* 0x00000002171a7824 */ /* 0x000fe200078e021a */
[----:B------:R4:W3:Y:S01]  /*0400*/  @!P0 LDG.E.EL R8, desc[UR4][R10.64] ;  /* 0x000000040a088981 */ /* 0x0008e2000c2e1900 */
[----:B------:R-:W-:Y:S02]  /*0410*/  IMAD.MOV.U32 R2, RZ, RZ, RZ ;  /* 0x000000ffff027224 */ /* 0x000fe400078e00ff */
[----:B0----5:R-:W-:Y:S02]  /*0420*/  IMAD.WIDE R12, R5, 0x4, R24 ;  /* 0x00000004050c7825 */ /* 0x021fe400078e0218 */
[----:B------:R0:W5:Y:S02]  /*0430*/  LDG.E.EL R5, desc[UR4][R20.64] ;  /* 0x0000000414057981 */ /* 0x000164000c2e1900 */
[----:B------:R-:W-:Y:S01]  /*0440*/  IMAD R29, R7, 0x1000, R26 ;  /* 0x00001000071d7824 */ /* 0x000fe200078e021a */
[----:B------:R-:W-:Y:S01]  /*0450*/  IADD3 R26, R14, 0x41, RZ ;  /* 0x000000410e1a7810 */ /* 0x000fe20007ffe0ff */
[----:B------:R0:W5:Y:S01]  /*0460*/  @!P0 LDG.E.EL R2, desc[UR4][R12.64] ;  /* 0x000000040c028981 */ /* 0x000162000c2e1900 */
[----:B------:R-:W-:Y:S01]  /*0470*/  IMAD.MOV.U32 R3, RZ, RZ, RZ ;  /* 0x000000ffff037224 */ /* 0x000fe200078e00ff */
[----:B------:R-:W1:Y:S02]  /*0480*/  LDC.64 R14, c[0x0][0x218] ;  /* 0x00008600ff0e7b82 */ /* 0x000e640000000a00 */
[----:B------:R-:W-:-:S02]  /*0490*/  IMAD R27, R23, 0x2, R26 ;  /* 0x00000002171b7824 */ /* 0x000fc400078e021a */
[----:B------:R-:W-:-:S03]  /*04a0*/  IMAD R26, R17, 0x2, R26 ;  /* 0x00000002111a7824 */ /* 0x000fc600078e021a */
[C---:B------:R-:W-:Y:S01]  /*04b0*/  LEA R27, R7.reuse, R27, 0xc ;  /* 0x0000001b071b7211 */ /* 0x040fe200078e60ff */
[----:B----4-:R-:W-:Y:S01]  /*04c0*/  IMAD R11, R7, 0x1000, R26 ;  /* 0x00001000070b7824 */ /* 0x010fe200078e021a */
[----:B0-----:R-:W0:Y:S01]  /*04d0*/  LDC.64 R20, c[0x0][0x240] ;  /* 0x00009000ff147b82 */ /* 0x001e220000000a00 */
[----:B------:R-:W-:Y:S01]  /*04e0*/  IMAD.WIDE R28, R29, 0x4, R24 ;  /* 0x000000041d1c7825 */ /* 0x000fe200078e0218 */
[----:B------:R-:W-:-:S03]  /*04f0*/  LOP3.LUT R23, R0, 0xfffffc00, RZ, 0xc0, !PT ;  /* 0xfffffc0000177812 */ /* 0x000fc600078ec0ff */
[--C-:B------:R-:W-:Y:S01]  /*0500*/  IMAD.WIDE R26, R27, 0x4, R24.reuse ;  /* 0x000000041b1a7825 */ /* 0x100fe200078e0218 */
[----:B------:R-:W4:Y:S02]  /*0510*/  @!P0 LDG.E.EL R3, desc[UR4][R28.64] ;  /* 0x000000041c038981 */ /* 0x000f24000c2e1900 */
[----:B------:R-:W0:Y:S01]  /*0520*/  LDC.64 R12, c[0x0][0x228] ;  /* 0x00008a00ff0c7b82 */ /* 0x000e220000000a00 */
[----:B------:R-:W-:-:S04]  /*0530*/  IMAD.WIDE R24, R11, 0x4, R24 ;  /* 0x000000040b187825 */ /* 0x000fc800078e0218 */
[----:B------:R-:W-:-:S03]  /*0540*/  IMAD.IADD R23, R9, 0x1, -R23 ;  /* 0x0000000109177824 */ /* 0x000fc600078e0a17 */
[----:B------:R-:W0:Y:S01]  /*0550*/  LDC.64 R10, c[0x0][0x220] ;  /* 0x00008800ff0a7b82 */ /* 0x000e220000000a00 */
[----:B------:R-:W-:Y:S01]  /*0560*/  IMAD.MOV.U32 R0, RZ, RZ, RZ ;  /* 0x000000ffff007224 */ /* 0x000fe200078e00ff */
[----:B------:R-:W-:Y:S01]  /*0570*/  LEA R16, R16, R23, 0xc ;  /* 0x0000001710107211 */ /* 0x000fe200078e60ff */
[----:B------:R-:W-:-:S04]  /*0580*/  IMAD.MOV.U32 R23, RZ, RZ, RZ ;  /* 0x000000ffff177224 */ /* 0x000fc800078e00ff */
[----:B------:R1:W4:Y:S01]  /*0590*/  @!P0 LDG.E.EL R0, desc[UR4][R26.64] ;  /* 0x000000041a008981 */ /* 0x000322000c2e1900 */
[----:B------:R-:W-:-:S03]  /*05a0*/  IMAD R16, R7, 0x400, R16 ;  /* 0x0000040007107824 */ /* 0x000fc600078e0210 */
[----:B------:R1:W4:Y:S01]  /*05b0*/  @!P0 LDG.E.EL R23, desc[UR4][R24.64] ;  /* 0x0000000418178981 */ /* 0x000322000c2e1900 */
[----:B------:R-:W-:Y:S01]  /*05c0*/  VIADD R17, R16, 0xffff3000 ;  /* 0xffff300010117836 */ /* 0x000fe20000000000 */
[----:B-1----:R-:W-:-:S03]  /*05d0*/  HFMA2.MMA R26, -RZ, RZ, 0, 0 ;  /* 0x00000000ff1a7435 */ /* 0x002fc600000001ff */
[----:B------:R-:W-:Y:S01]  /*05e0*/  IMAD.WIDE R14, R17, 0x4, R14 ;  /* 0x00000004110e7825 */ /* 0x000fe200078e020e */
[----:B------:R-:W-:-:S03]  /*05f0*/  CS2R R16, SRZ ;  /* 0x0000000000107805 */ /* 0x000fc6000001ff00 */
[----:B------:R-:W-:Y:S02]  /*0600*/  IMAD.MOV.U32 R24, RZ, RZ, RZ ;  /* 0x000000ffff187224 */ /* 0x000fe400078e00ff */
[C---:B0-----:R-:W-:Y:S01]  /*0610*/  IMAD.WIDE R10, R7.reuse, 0x4, R10 ;  /* 0x00000004070a7825 */ /* 0x041fe200078e020a */
[----:B------:R2:W4:Y:S04]  /*0620*/  @P1 LDG.E.64 R16, desc[UR4][R14.64] ;  /* 0x000000040e101981 */ /* 0x000528000c1e1b00 */
[----:B------:R-:W4:Y:S01]  /*0630*/  @P1 LDG.E.EL R26, desc[UR4][R10.64+-0xd0] ;  /* 0xffff30040a1a1981 */ /* 0x000f22000c2e1900 */
[----:B------:R-:W-:-:S03]  /*0640*/  IMAD.WIDE R12, R7, 0x4, R12 ;  /* 0x00000004070c7825 */ /* 0x000fc600078e020c */
[----:B------:R0:W4:Y:S01]  /*0650*/  @P1 LDG.E.EL R24, desc[UR4][R10.64+-0xd0] ;  /* 0xffff30040a181981 */ /* 0x000122000c2e1900 */
[----:B------:R-:W-:-:S03]  /*0660*/  IMAD.WIDE R18, R7, 0x4, R18 ;  /* 0x0000000407127825 */ /* 0x000fc600078e0212 */
[----:B------:R-:W4:Y:S01]  /*0670*/  LDG.E.EL R12, desc[UR4][R12.64] ;  /* 0x000000040c0c7981 */ /* 0x000f22000c2e1900 */
[----:B------:R-:W-:-:S03]  /*0680*/  IMAD.WIDE R20, R7, 0x4, R20 ;  /* 0x0000000407147825 */ /* 0x000fc600078e0214 */
[----:B------:R-:W4:Y:S04]  /*0690*/  LDG.E.EL R18, desc[UR4][R18.64] ;  /* 0x0000000412127981 */ /* 0x000f28000c2e1900 */
[----:B------:R-:W4:Y:S01]  /*06a0*/  LDG.E.EL R21, desc[UR4][R20.64] ;  /* 0x0000000414157981 */ /* 0x000f22000c2e1900 */
[----:B--2---:R-:W-:Y:S02]  /*06b0*/  SEL R15, R4, RZ, !P0 ;  /* 0x000000ff040f7207 */ /* 0x004fe40004000000 */
[----:B---3--:R-:W-:Y:S02]  /*06c0*/  SEL R4, R22, RZ, !P0 ;  /* 0x000000ff16047207 */ /* 0x008fe40004000000 */
[----:B------:R-:W-:Y:S02]  /*06d0*/  SEL R7, R6, RZ, !P0 ;  /* 0x000000ff06077207 */ /* 0x000fe40004000000 */
[----:B------:R-:W-:-:S02]  /*06e0*/  FSETP.GT.AND P2, PT, R4, R15, PT ;  /* 0x0000000f0400720b */ /* 0x000fc40003f44000 */
[----:B------:R-:W-:Y:S01]  /*06f0*/  SEL R8, R8, RZ, !P0 ;  /* 0x000000ff08087207 */ /* 0x000fe20004000000 */
[----:B-----5:R-:W-:-:S03]  /*0700*/  FADD R5, R5, 9.9999997473787516356e-06 ;  /* 0x3727c5ac05057421 */ /* 0x020fc60000000000 */
[----:B------:R-:W-:Y:S01]  /*0710*/  FSETP.GT.AND P3, PT, R8, R7, PT ;  /* 0x000000070800720b */ /* 0x000fe20003f64000 */
[----:B------:R-:W1:Y:S01]  /*0720*/  MUFU.SQRT R6, R5 ;  /* 0x0000000500067308 */ /* 0x000e620000002000 */
[----:B------:R-:W-:Y:S02]  /*0730*/  SEL R2, R2, RZ, !P0 ;  /* 0x000000ff02027207 */ /* 0x000fe40004000000 */
[----:B------:R-:W-:Y:S02]  /*0740*/  FSETP.NAN.AND P6, PT, R4, R4, PT ;  /* 0x000000040400720b */ /* 0x000fe40003fc8000 */
[----:B------:R-:W-:Y:S02]  /*0750*/  FSETP.NAN.AND P4, PT, R2, R2, PT ;  /* 0x000000020200720b */ /* 0x000fe40003f88000 */
[----:B------:R-:W-:Y:S02]  /*0760*/  FSETP.NAN.AND P5, PT, R8, R8, PT ;  /* 0x000000080800720b */ /* 0x000fe40003fa8000 */
[----:B------:R-:W-:-:S03]  /*0770*/  @!P2 FSEL R4, R4, R15, P6 ;  /* 0x0000000f0404a208 */ /* 0x000fc60003000000 */
[----:B------:R-:W-:Y:S02]  /*0780*/  @!P3 FSEL R8, R8, R7, P5 ;  /* 0x000000070808b208 */ /* 0x000fe40002800000 */
[----:B------:R-:W-:Y:S02]  /*0790*/  FSETP.GEU.AND P5, PT, R4, R2, PT ;  /* 0x000000020400720b */ /* 0x000fe40003fae000 */
[----:B-1----:R-:W-:Y:S02]  /*07a0*/  FSETP.GT.AND P3, PT, R6, 8.50705917302346158658e+37, PT ;  /* 0x7e8000000600780b */ /* 0x002fe40003f64000 */
[----:B----4-:R-:W-:Y:S02]  /*07b0*/  SEL R3, R3, RZ, !P0 ;  /* 0x000000ff03037207 */ /* 0x010fe40004000000 */
[----:B------:R-:W-:Y:S02]  /*07c0*/  @!P4 FSEL R2, R2, R4, !P5 ;  /* 0x000000040202c208 */ /* 0x000fe40006800000 */
[----:B------:R-:W-:-:S02]  /*07d0*/  FSETP.NAN.AND P2, PT, R3, R3, PT ;  /* 0x000000030300720b */ /* 0x000fc40003f48000 */
[----:B------:R-:W-:Y:S02]  /*07e0*/  SEL R22, R0, RZ, !P0 ;  /* 0x000000ff00167207 */ /* 0x000fe40004000000 */
[----:B------:R-:W-:Y:S01]  /*07f0*/  SEL R23, R23, RZ, !P0 ;  /* 0x000000ff17177207 */ /* 0x000fe20004000000 */
[----:B------:R-:W-:Y:S01]  /*0800*/  IMAD.MOV.U32 R7, RZ, RZ, 0x3e800000 ;  /* 0x3e800000ff077424 */ /* 0x000fe200078e00ff */
[C---:B------:R-:W-:Y:S01]  /*0810*/  FSETP.GEU.AND P4, PT, R6.reuse, 1.175494350822287508e-38, PT ;  /* 0x008000000600780b */ /* 0x040fe20003f8e000 */
[----:B------:R-:W-:Y:S01]  /*0820*/  @P3 FMUL R6, R6, 0.25 ;  /* 0x3e80000006063820 */ /* 0x000fe20000400000 */
[----:B------:R-:W-:Y:S01]  /*0830*/  FSETP.NAN.AND P5, PT, R22, R22, PT ;  /* 0x000000161600720b */ /* 0x000fe20003fa8000 */
[----:B------:R-:W1:Y:S01]  /*0840*/  LDC.64 R4, c[0x0][0x248] ;  /* 0x00009200ff047b82 */ /* 0x000e620000000a00 */
[----:B------:R-:W-:-:S04]  /*0850*/  FSETP.GEU.AND P6, PT, R8, R3, PT ;  /* 0x000000030800720b */ /* 0x000fc80003fce000 */
[----:B------:R-:W-:Y:S02]  /*0860*/  @!P2 FSEL R3, R3, R8, !P6 ;  /* 0x000000080303a208 */ /* 0x000fe40007000000 */
[----:B------:R-:W-:-:S03]  /*0870*/  FSETP.NAN.AND P2, PT, R23, R23, PT ;  /* 0x000000171700720b */ /* 0x000fc60003f48000 */
[----:B------:R-:W-:Y:S01]  /*0880*/  @!P4 FMUL R6, R6, 16777216 ;  /* 0x4b8000000606c820 */ /* 0x000fe20000400000 */
[----:B------:R-:W-:-:S05]  /*0890*/  FSETP.GEU.AND P6, PT, R3, R22, PT ;  /* 0x000000160300720b */ /* 0x000fca0003fce000 */
[----:B------:R-:W2:Y:S01]  /*08a0*/  MUFU.RCP R6, R6 ;  /* 0x0000000600067308 */ /* 0x000ea20000001000 */
[----:B------:R-:W-:Y:S02]  /*08b0*/  @!P5 FSEL R22, R22, R3, !P6 ;  /* 0x000000031616d208 */ /* 0x000fe40007000000 */
[----:B------:R-:W-:Y:S02]  /*08c0*/  FSETP.GEU.AND P5, PT, R2, R23, PT ;  /* 0x000000170200720b */ /* 0x000fe40003fae000 */
[----:B------:R-:W-:Y:S02]  /*08d0*/  SEL R16, R16, RZ, P1 ;  /* 0x000000ff10107207 */ /* 0x000fe40000800000 */
[----:B0-----:R-:W-:Y:S02]  /*08e0*/  SEL R11, R26, RZ, P1 ;  /* 0x000000ff1a0b7207 */ /* 0x001fe40000800000 */
[----:B------:R-:W-:Y:S02]  /*08f0*/  SEL R17, R17, RZ, P1 ;  /* 0x000000ff11117207 */ /* 0x000fe40000800000 */
[----:B------:R-:W-:-:S02]  /*0900*/  FSEL R7, R7, 1, P3 ;  /* 0x3f80000007077808 */ /* 0x000fc40001800000 */
[----:B------:R-:W-:Y:S02]  /*0910*/  SEL R24, R24, RZ, P1 ;  /* 0x000000ff18187207 */ /* 0x000fe40000800000 */
[----:B------:R-:W-:Y:S02]  /*0920*/  @!P2 FSEL R23, R23, R2, !P5 ;  /* 0x000000021717a208 */ /* 0x000fe40006800000 */
[----:B------:R-:W0:Y:S01]  /*0930*/  LDC.64 R2, c[0x0][0x250] ;  /* 0x00009400ff027b82 */ /* 0x000e220000000a00 */
[----:B------:R-:W-:Y:S01]  /*0940*/  @P0 FADD R22, R16, R11 ;  /* 0x0000000b10160221 */ /* 0x000fe20000000000 */
[----:B------:R-:W-:Y:S01]  /*0950*/  @!P4 FMUL R7, R7, 16777216 ;  /* 0x4b8000000707c820 */ /* 0x000fe20000400000 */
[----:B------:R-:W-:Y:S02]  /*0960*/  @P0 FADD R23, R17, R24 ;  /* 0x0000001811170221 */ /* 0x000fe40000000000 */
[----:B------:R-:W-:Y:S01]  /*0970*/  FADD R0, -R12, R22 ;  /* 0x000000160c007221 */ /* 0x000fe20000000100 */
[----:B--2---:R-:W-:Y:S01]  /*0980*/  FMUL R7, R6, R7 ;  /* 0x0000000706077220 */ /* 0x004fe20000400000 */
[----:B------:R-:W-:-:S03]  /*0990*/  FADD R12, -R12, R23 ;  /* 0x000000170c0c7221 */ /* 0x000fc60000000100 */
[-C--:B------:R-:W-:Y:S01]  /*09a0*/  FMUL R0, R0, R7.reuse ;  /* 0x0000000700007220 */ /* 0x080fe20000400000 */
[----:B------:R-:W-:-:S03]  /*09b0*/  FMUL R12, R12, R7 ;  /* 0x000000070c0c7220 */ /* 0x000fc60000400000 */
[C-C-:B------:R-:W-:Y:S01]  /*09c0*/  FFMA R0, R18.reuse, R0, R21.reuse ;  /* 0x0000000012007223 */ /* 0x140fe20000000015 */
[----:B------:R-:W-:Y:S01]  /*09d0*/  FFMA R12, R18, R12, R21 ;  /* 0x0000000c120c7223 */ /* 0x000fe20000000015 */
[----:B-1----:R-:W-:-:S03]  /*09e0*/  IMAD.WIDE R4, R9, 0x4, R4 ;  /* 0x0000000409047825 */ /* 0x002fc600078e0204 */
[----:B------:R-:W-:Y:S02]  /*09f0*/  FSETP.GEU.AND P0, PT, R0, RZ, PT ;  /* 0x000000ff0000720b */ /* 0x000fe40003f0e000 */
[----:B------:R-:W-:Y:S02]  /*0a00*/  FSETP.GEU.AND P1, PT, R12, RZ, PT ;  /* 0x000000ff0c00720b */ /* 0x000fe40003f2e000 */
[----:B------:R-:W-:Y:S01]  /*0a10*/  FSEL R6, R0, RZ, P0 ;  /* 0x000000ff00067208 */ /* 0x000fe20000000000 */
[----:B0-----:R-:W-:Y:S01]  /*0a20*/  IMAD.WIDE R2, R9, 0x4, R2 ;  /* 0x0000000409027825 */ /* 0x001fe200078e0202 */
[----:B------:R-:W-:Y:S01]  /*0a30*/  FSEL R7, R12, RZ, P1 ;  /* 0x000000ff0c077208 */ /* 0x000fe20000800000 */
[----:B------:R-:W-:Y:S04]  /*0a40*/  STG.E.64 desc[UR4][R4.64], R22 ;  /* 0x0000001604007986 */ /* 0x000fe8000c101b04 */
[----:B------:R-:W-:Y:S01]  /*0a50*/  STG.E.64 desc[UR4][R2.64], R6 ;  /* 0x0000000602007986 */ /* 0x000fe2000c101b04 */
[----:B------:R-:W-:Y:S05]  /*0a60*/  EXIT ;  /* 0x000000000000794d */ /* 0x000fea0003800000 */
.L_x_0:
[----:B------:R-:W-:-:S00]  /*0a70*/  BRA `(.L_x_0) ;  /* 0xfffffffc00fc7947 */ /* 0x000fc0000383ffff */
[----:B------:R-:W-:-:S00]  /*0a80*/  NOP ;  /* 0x0000000000007918 */ /* 0x000fc00000000000 */
[----:B------:R-:W-:-:S00]  /*0a90*/  NOP ;  /* 0x0000000000007918 */ /* 0x000fc00000000000 */
[----:B------:R-:W-:-:S00]  /*0aa0*/  NOP ;  /* 0x0000000000007918 */ /* 0x000fc00000000000 */
[----:B------:R-:W-:-:S00]  /*0ab0*/  NOP ;  /* 0x0000000000007918 */ /* 0x000fc00000000000 */
[----:B------:R-:W-:-:S00]  /*0ac0*/  NOP ;  /* 0x0000000000007918 */ /* 0x000fc00000000000 */
[----:B------:R-:W-:-:S00]  /*0ad0*/  NOP ;  /* 0x0000000000007918 */ /* 0x000fc00000000000 */
[----:B------:R-:W-:-:S00]  /*0ae0*/  NOP ;  /* 0x0000000000007918 */ /* 0x000fc00000000000 */
[----:B------:R-:W-:-:S00]  /*0af0*/  NOP ;  /* 0x0000000000007918 */ /* 0x000fc00000000000 */
.L_x_1:


//--------------------- .nv.global.init           --------------------------
	.section	.nv.global.init,"aw",@progbits
.nv.global.init:
	.type		_$_str,@object
	.size		_$_str,(_$_str_$_2 - _$_str)
_$_str:
        /*0000*/ 	.byte	0x5f, 0x5f, 0x43, 0x55, 0x44, 0x41, 0x5f, 0x46, 0x54, 0x5a, 0x00
	.type		_$_str_$_2,@object
	.size		_$_str_$_2,(.L_1 - _$_str_$_2)
_$_str_$_2:
        /*000b*/ 	.byte	0x5f, 0x5f, 0x43, 0x55, 0x44, 0x41, 0x5f, 0x50, 0x52, 0x45, 0x43, 0x5f, 0x53, 0x51, 0x52, 0x54
        /*001b*/ 	.byte	0x00
.L_1:


//--------------------- .nv.constant0.triton_poi_fused__native_batch_norm_legit_no_training_cat_relu_4 --------------------------
	.section	.nv.constant0.triton_poi_fused__native_batch_norm_legit_no_training_cat_relu_4,"a",@progbits
	.sectionflags	@""
	.align	4
.nv.constant0.triton_poi_fused__native_batch_norm_legit_no_training_cat_relu_4:
	.zero		604
